//
// Generated by NVIDIA NVVM Compiler
//
// Compiler Build ID: CL-36424714
// Cuda compilation tools, release 13.0, V13.0.88
// Based on NVVM 20.0.0
//

.version 9.0
.target sm_100
.address_size 64

	// .globl	_Z10gpu_matmulPdS_S_i

.visible .entry _Z10gpu_matmulPdS_S_i(
	.param .u64 .ptr .align 1 _Z10gpu_matmulPdS_S_i_param_0,
	.param .u64 .ptr .align 1 _Z10gpu_matmulPdS_S_i_param_1,
	.param .u64 .ptr .align 1 _Z10gpu_matmulPdS_S_i_param_2,
	.param .u32 _Z10gpu_matmulPdS_S_i_param_3
)
{
	.reg .pred 	%p<10>;
	.reg .b32 	%r<43>;
	.reg .b64 	%rd<67>;
	.reg .b64 	%fd<67>;

	ld.param.u64 	%rd14, [_Z10gpu_matmulPdS_S_i_param_0];
	ld.param.u64 	%rd15, [_Z10gpu_matmulPdS_S_i_param_1];
	ld.param.u32 	%r18, [_Z10gpu_matmulPdS_S_i_param_3];
	cvta.to.global.u64 	%rd1, %rd15;
	cvta.to.global.u64 	%rd2, %rd14;
	mov.u32 	%r19, %ctaid.x;
	mov.u32 	%r20, %ntid.x;
	mov.u32 	%r21, %tid.x;
	mad.lo.s32 	%r1, %r19, %r20, %r21;
	mov.u32 	%r22, %ctaid.y;
	mov.u32 	%r23, %ntid.y;
	mov.u32 	%r24, %tid.y;
	mad.lo.s32 	%r25, %r22, %r23, %r24;
	max.s32 	%r26, %r1, %r25;
	setp.ge.s32 	%p1, %r26, %r18;
	@%p1 bra 	$L__BB0_13;
	mul.lo.s32 	%r3, %r18, %r25;
	and.b32  	%r4, %r18, 7;
	setp.lt.u32 	%p2, %r18, 8;
	mov.f64 	%fd66, 0d0000000000000000;
	mov.b32 	%r41, 0;
	@%p2 bra 	$L__BB0_4;
	and.b32  	%r28, %r18, 2147483640;
	neg.s32 	%r39, %r28;
	mul.wide.s32 	%rd16, %r18, 8;
	add.s64 	%rd3, %rd1, %rd16;
	mul.wide.s32 	%rd17, %r18, 16;
	add.s64 	%rd4, %rd1, %rd17;
	mul.wide.s32 	%rd18, %r18, 24;
	add.s64 	%rd5, %rd1, %rd18;
	mul.wide.s32 	%rd19, %r18, 32;
	add.s64 	%rd6, %rd1, %rd19;
	mul.wide.s32 	%rd20, %r18, 40;
	add.s64 	%rd7, %rd1, %rd20;
	mul.wide.s32 	%rd21, %r18, 48;
	add.s64 	%rd8, %rd1, %rd21;
	mul.wide.s32 	%rd22, %r18, 56;
	add.s64 	%rd9, %rd1, %rd22;
	mul.wide.u32 	%rd23, %r3, 8;
	add.s64 	%rd24, %rd23, %rd2;
	add.s64 	%rd66, %rd24, 32;
	mov.f64 	%fd66, 0d0000000000000000;
	mov.u32 	%r38, %r1;
$L__BB0_3:
	.pragma "nounroll";
	and.b32  	%r41, %r18, 2147483640;
	mul.wide.s32 	%rd25, %r38, 8;
	add.s64 	%rd26, %rd3, %rd25;
	add.s64 	%rd27, %rd4, %rd25;
	add.s64 	%rd28, %rd5, %rd25;
	add.s64 	%rd29, %rd6, %rd25;
	add.s64 	%rd30, %rd7, %rd25;
	add.s64 	%rd31, %rd8, %rd25;
	add.s64 	%rd32, %rd9, %rd25;
	add.s64 	%rd33, %rd1, %rd25;
	ld.global.f64 	%fd16, [%rd66+-32];
	ld.global.f64 	%fd17, [%rd33];
	fma.rn.f64 	%fd18, %fd16, %fd17, %fd66;
	ld.global.f64 	%fd19, [%rd66+-24];
	ld.global.f64 	%fd20, [%rd26];
	fma.rn.f64 	%fd21, %fd19, %fd20, %fd18;
	ld.global.f64 	%fd22, [%rd66+-16];
	ld.global.f64 	%fd23, [%rd27];
	fma.rn.f64 	%fd24, %fd22, %fd23, %fd21;
	ld.global.f64 	%fd25, [%rd66+-8];
	ld.global.f64 	%fd26, [%rd28];
	fma.rn.f64 	%fd27, %fd25, %fd26, %fd24;
	ld.global.f64 	%fd28, [%rd66];
	ld.global.f64 	%fd29, [%rd29];
	fma.rn.f64 	%fd30, %fd28, %fd29, %fd27;
	ld.global.f64 	%fd31, [%rd66+8];
	ld.global.f64 	%fd32, [%rd30];
	fma.rn.f64 	%fd33, %fd31, %fd32, %fd30;
	ld.global.f64 	%fd34, [%rd66+16];
	ld.global.f64 	%fd35, [%rd31];
	fma.rn.f64 	%fd36, %fd34, %fd35, %fd33;
	ld.global.f64 	%fd37, [%rd66+24];
	ld.global.f64 	%fd38, [%rd32];
	fma.rn.f64 	%fd66, %fd37, %fd38, %fd36;
	add.s32 	%r39, %r39, 8;
	shl.b32 	%r29, %r18, 3;
	add.s32 	%r38, %r38, %r29;
	add.s64 	%rd66, %rd66, 64;
	setp.ne.s32 	%p3, %r39, 0;
	@%p3 bra 	$L__BB0_3;
$L__BB0_4:
	setp.eq.s32 	%p4, %r4, 0;
	@%p4 bra 	$L__BB0_12;
	and.b32  	%r12, %r18, 3;
	setp.lt.u32 	%p5, %r4, 4;
	@%p5 bra 	$L__BB0_7;
	add.s32 	%r30, %r41, %r3;
	mul.wide.u32 	%rd34, %r30, 8;
	add.s64 	%rd35, %rd2, %rd34;
	ld.global.f64 	%fd40, [%rd35];
	mad.lo.s32 	%r31, %r41, %r18, %r1;
	mul.wide.s32 	%rd36, %r31, 8;
	add.s64 	%rd37, %rd1, %rd36;
	ld.global.f64 	%fd41, [%rd37];
	fma.rn.f64 	%fd42, %fd40, %fd41, %fd66;
	cvt.u64.u32 	%rd38, %r3;
	cvt.u64.u32 	%rd39, %r41;
	add.s64 	%rd40, %rd39, %rd38;
	shl.b64 	%rd41, %rd40, 3;
	add.s64 	%rd42, %rd2, %rd41;
	ld.global.f64 	%fd43, [%rd42+8];
	mul.wide.s32 	%rd43, %r18, 8;
	add.s64 	%rd44, %rd37, %rd43;
	ld.global.f64 	%fd44, [%rd44];
	fma.rn.f64 	%fd45, %fd43, %fd44, %fd42;
	ld.global.f64 	%fd46, [%rd42+16];
	add.s64 	%rd45, %rd44, %rd43;
	ld.global.f64 	%fd47, [%rd45];
	fma.rn.f64 	%fd48, %fd46, %fd47, %fd45;
	ld.global.f64 	%fd49, [%rd42+24];
	add.s64 	%rd46, %rd45, %rd43;
	ld.global.f64 	%fd50, [%rd46];
	fma.rn.f64 	%fd66, %fd49, %fd50, %fd48;
	add.s32 	%r41, %r41, 4;
$L__BB0_7:
	setp.eq.s32 	%p6, %r12, 0;
	@%p6 bra 	$L__BB0_12;
	setp.eq.s32 	%p7, %r12, 1;
	@%p7 bra 	$L__BB0_10;
	add.s32 	%r32, %r41, %r3;
	mul.wide.u32 	%rd47, %r32, 8;
	add.s64 	%rd48, %rd2, %rd47;
	ld.global.f64 	%fd52, [%rd48];
	mad.lo.s32 	%r33, %r41, %r18, %r1;
	mul.wide.s32 	%rd49, %r33, 8;
	add.s64 	%rd50, %rd1, %rd49;
	ld.global.f64 	%fd53, [%rd50];
	fma.rn.f64 	%fd54, %fd52, %fd53, %fd66;
	cvt.u64.u32 	%rd51, %r3;
	cvt.u64.u32 	%rd52, %r41;
	add.s64 	%rd53, %rd52, %rd51;
	shl.b64 	%rd54, %rd53, 3;
	add.s64 	%rd55, %rd2, %rd54;
	ld.global.f64 	%fd55, [%rd55+8];
	mul.wide.s32 	%rd56, %r18, 8;
	add.s64 	%rd57, %rd50, %rd56;
	ld.global.f64 	%fd56, [%rd57];
	fma.rn.f64 	%fd66, %fd55, %fd56, %fd54;
	add.s32 	%r41, %r41, 2;
$L__BB0_10:
	and.b32  	%r34, %r18, 1;
	setp.eq.b32 	%p8, %r34, 1;
	not.pred 	%p9, %p8;
	@%p9 bra 	$L__BB0_12;
	add.s32 	%r35, %r41, %r3;
	mul.wide.u32 	%rd58, %r35, 8;
	add.s64 	%rd59, %rd2, %rd58;
	ld.global.f64 	%fd57, [%rd59];
	mad.lo.s32 	%r36, %r41, %r18, %r1;
	mul.wide.s32 	%rd60, %r36, 8;
	add.s64 	%rd61, %rd1, %rd60;
	ld.global.f64 	%fd58, [%rd61];
	fma.rn.f64 	%fd66, %fd57, %fd58, %fd66;
$L__BB0_12:
	ld.param.u64 	%rd65, [_Z10gpu_matmulPdS_S_i_param_2];
	add.s32 	%r37, %r3, %r1;
	cvta.to.global.u64 	%rd62, %rd65;
	mul.wide.s32 	%rd63, %r37, 8;
	add.s64 	%rd64, %rd62, %rd63;
	st.global.f64 	[%rd64], %fd66;
$L__BB0_13:
	ret;

}


// ===== COMPILED SASS (sm_100) =====

	.target	sm_100

	.elftype	@"ET_EXEC"


//--------------------- .note.nv.tkinfo           --------------------------
	.section	.note.nv.tkinfo,"",@"SHT_NOTE"
	.sectionflags	@"SHF_NOTE_NV_TKINFO"
	.tkinfo
        /*0018*/ 	.word	0x00000002
        /*0030*/ 	.string	""
        /*0030*/ 	.string	"ptxas"
        /*0030*/ 	.string	"Cuda compilation tools, release 13.0, V13.0.88"
        /*0030*/ 	.string	"Build cuda_13.0.r13.0/compiler.36424714_0"
        /*0030*/ 	.string	"-arch sm_100 -m 64 "



//--------------------- .note.nv.cuinfo           --------------------------
	.section	.note.nv.cuinfo,"",@"SHT_NOTE"
	.sectionflags	@"SHF_NOTE_NV_CUINFO"
        /*0018*/ 	.short	0x0002
        /*001a*/ 	.short	0x0064
        /*001c*/ 	.short	0x0082
	.zero		2


//--------------------- .nv.info                  --------------------------
	.section	.nv.info,"",@"SHT_CUDA_INFO"
	.align	4


	//----- nvinfo : EIATTR_REGCOUNT
	.align		4
        /*0000*/ 	.byte	0x04, 0x2f
        /*0002*/ 	.short	(.L_1 - .L_0)
	.align		4
.L_0:
        /*0004*/ 	.word	index@(_Z10gpu_matmulPdS_S_i)
        /*0008*/ 	.word	0x0000001e


	//----- nvinfo : EIATTR_FRAME_SIZE
	.align		4
.L_1:
        /*000c*/ 	.byte	0x04, 0x11
        /*000e*/ 	.short	(.L_3 - .L_2)
	.align		4
.L_2:
        /*0010*/ 	.word	index@(_Z10gpu_matmulPdS_S_i)
        /*0014*/ 	.word	0x00000000


	//----- nvinfo : EIATTR_MIN_STACK_SIZE
	.align		4
.L_3:
        /*0018*/ 	.byte	0x04, 0x12
        /*001a*/ 	.short	(.L_5 - .L_4)
	.align		4
.L_4:
        /*001c*/ 	.word	index@(_Z10gpu_matmulPdS_S_i)
        /*0020*/ 	.word	0x00000000
.L_5:


//--------------------- .nv.compat                --------------------------
	.section	.nv.compat,"",@"SHT_CUDA_COMPAT_INFO"
	.align	4
        /*0000*/ 	.byte	0x02, 0x09, 0x00, 0x00, 0x02, 0x02, 0x01, 0x00, 0x02, 0x05, 0x05, 0x00, 0x03, 0x07, 0x01, 0x01
        /*0010*/ 	.byte	0x02, 0x03, 0x00, 0x00, 0x02, 0x06, 0x01, 0x00, 0x04, 0x0b, 0x08, 0x00, 0x01, 0x00, 0x00, 0x00
        /*0020*/ 	.byte	0x00, 0x00, 0x00, 0x00


//--------------------- .nv.info._Z10gpu_matmulPdS_S_i --------------------------
	.section	.nv.info._Z10gpu_matmulPdS_S_i,"",@"SHT_CUDA_INFO"
	.sectionflags	@""
	.align	4


	//----- nvinfo : EIATTR_CUDA_API_VERSION
	.align		4
        /*0000*/ 	.byte	0x04, 0x37
        /*0002*/ 	.short	(.L_7 - .L_6)
.L_6:
        /*0004*/ 	.word	0x00000082


	//----- nvinfo : EIATTR_KPARAM_INFO
	.align		4
.L_7:
        /*0008*/ 	.byte	0x04, 0x17
        /*000a*/ 	.short	(.L_9 - .L_8)
.L_8:
        /*000c*/ 	.word	0x00000000
        /*0010*/ 	.short	0x0003
        /*0012*/ 	.short	0x0018
        /*0014*/ 	.byte	0x00, 0xf0, 0x11, 0x00


	//----- nvinfo : EIATTR_KPARAM_INFO
	.align		4
.L_9:
        /*0018*/ 	.byte	0x04, 0x17
        /*001a*/ 	.short	(.L_11 - .L_10)
.L_10:
        /*001c*/ 	.word	0x00000000
        /*0020*/ 	.short	0x0002
        /*0022*/ 	.short	0x0010
        /*0024*/ 	.byte	0x00, 0xf5, 0x21, 0x00


	//----- nvinfo : EIATTR_KPARAM_INFO
	.align		4
.L_11:
        /*0028*/ 	.byte	0x04, 0x17
        /*002a*/ 	.short	(.L_13 - .L_12)
.L_12:
        /*002c*/ 	.word	0x00000000
        /*0030*/ 	.short	0x0001
        /*0032*/ 	.short	0x0008
        /*0034*/ 	.byte	0x00, 0xf5, 0x21, 0x00


	//----- nvinfo : EIATTR_KPARAM_INFO
	.align		4
.L_13:
        /*0038*/ 	.byte	0x04, 0x17
        /*003a*/ 	.short	(.L_15 - .L_14)
.L_14:
        /*003c*/ 	.word	0x00000000
        /*0040*/ 	.short	0x0000
        /*0042*/ 	.short	0x0000
        /*0044*/ 	.byte	0x00, 0xf5, 0x21, 0x00


	//----- nvinfo : EIATTR_SPARSE_MMA_MASK
	.align		4
.L_15:
        /*0048*/ 	.byte	0x03, 0x50
        /*004a*/ 	.short	0x0000


	//----- nvinfo : EIATTR_MAXREG_COUNT
	.align		4
        /*004c*/ 	.byte	0x03, 0x1b
        /*004e*/ 	.short	0x00ff


	//----- nvinfo : EIATTR_MERCURY_ISA_VERSION
	.align		4
        /*0050*/ 	.byte	0x03, 0x5f
        /*0052*/ 	.short	0x0101


	//----- nvinfo : EIATTR_VRC_CTA_INIT_COUNT
	.align		4
        /*0054*/ 	.byte	0x02, 0x4a
	.zero		1
	.zero		1


	//----- nvinfo : EIATTR_EXIT_INSTR_OFFSETS
	.align		4
        /*0058*/ 	.byte	0x04, 0x1c
        /*005a*/ 	.short	(.L_17 - .L_16)


	//   ....[0]....
.L_16:
        /*005c*/ 	.word	0x000000c0


	//   ....[1]....
        /*0060*/ 	.word	0x00000ad0


	//----- nvinfo : EIATTR_CBANK_PARAM_SIZE
	.align		4
.L_17:
        /*0064*/ 	.byte	0x03, 0x19
        /*0066*/ 	.short	0x001c


	//----- nvinfo : EIATTR_PARAM_CBANK
	.align		4
        /*0068*/ 	.byte	0x04, 0x0a
        /*006a*/ 	.short	(.L_19 - .L_18)
	.align		4
.L_18:
        /*006c*/ 	.word	index@(.nv.constant0._Z10gpu_matmulPdS_S_i)
        /*0070*/ 	.short	0x0380
        /*0072*/ 	.short	0x001c


	//----- nvinfo : EIATTR_SW_WAR
	.align		4
.L_19:
        /*0074*/ 	.byte	0x04, 0x36
        /*0076*/ 	.short	(.L_21 - .L_20)
.L_20:
        /*0078*/ 	.word	0x00000008
.L_21:


//--------------------- .nv.callgraph             --------------------------
	.section	.nv.callgraph,"",@"SHT_CUDA_CALLGRAPH"
	.align	4
	.sectionentsize	8
	.align		4
        /*0000*/ 	.word	0x00000000
	.align		4
        /*0004*/ 	.word	0xffffffff
	.align		4
        /*0008*/ 	.word	0x00000000
	.align		4
        /*000c*/ 	.word	0xfffffffe
	.align		4
        /*0010*/ 	.word	0x00000000
	.align		4
        /*0014*/ 	.word	0xfffffffd
	.align		4
        /*0018*/ 	.word	0x00000000
	.align		4
        /*001c*/ 	.word	0xfffffffc


//--------------------- .text._Z10gpu_matmulPdS_S_i --------------------------
	.section	.text._Z10gpu_matmulPdS_S_i,"ax",@progbits
	.align	128
        .global         _Z10gpu_matmulPdS_S_i
        .type           _Z10gpu_matmulPdS_S_i,@function
        .size           _Z10gpu_matmulPdS_S_i,(.L_x_5 - _Z10gpu_matmulPdS_S_i)
        .other          _Z10gpu_matmulPdS_S_i,@"STO_CUDA_ENTRY STV_DEFAULT"
_Z10gpu_matmulPdS_S_i:
.text._Z10gpu_matmulPdS_S_i:
[----:B------:R-:W-:Y:S01]  /*0000*/  LDC R1, c[0x0][0x37c] ;  /* 0x0000df00ff017b82 */ /* 0x000fe20000000800 */
[----:B------:R-:W0:Y:S07]  /*0010*/  S2R R3, SR_TID.X ;  /* 0x0000000000037919 */ /* 0x000e2e0000002100 */
[----:B------:R-:W0:Y:S01]  /*0020*/  LDC R0, c[0x0][0x360] ;  /* 0x0000d800ff007b82 */ /* 0x000e220000000800 */
[----:B------:R-:W1:Y:S01]  /*0030*/  LDCU UR18, c[0x0][0x398] ;  /* 0x00007300ff1277ac */ /* 0x000e620008000800 */
[----:B------:R-:W2:Y:S06]  /*0040*/  S2R R2, SR_TID.Y ;  /* 0x0000000000027919 */ /* 0x000eac0000002200 */
[----:B------:R-:W0:Y:S08]  /*0050*/  S2UR UR4, SR_CTAID.X ;  /* 0x00000000000479c3 */ /* 0x000e300000002500 */
[----:B------:R-:W2:Y:S08]  /*0060*/  S2UR UR5, SR_CTAID.Y ;  /* 0x00000000000579c3 */ /* 0x000eb00000002600 */
[----:B------:R-:W2:Y:S01]  /*0070*/  LDC R21, c[0x0][0x364] ;  /* 0x0000d900ff157b82 */ /* 0x000ea20000000800 */
[----:B0-----:R-:W-:-:S02]  /*0080*/  IMAD R0, R0, UR4, R3 ;  /* 0x0000000400007c24 */ /* 0x001fc4000f8e0203 */
[----:B--2---:R-:W-:-:S05]  /*0090*/  IMAD R21, R21, UR5, R2 ;  /* 0x0000000515157c24 */ /* 0x004fca000f8e0202 */
[----:B------:R-:W-:-:S04]  /*00a0*/  VIMNMX R2, PT, PT, R0, R21, !PT ;  /* 0x0000001500027248 */ /* 0x000fc80007fe0100 */
[----:B-1----:R-:W-:-:S13]  /*00b0*/  ISETP.GE.AND P0, PT, R2, UR18, PT ;  /* 0x0000001202007c0c */ /* 0x002fda000bf06270 */
[----:B------:R-:W-:Y:S05]  /*00c0*/  @P0 EXIT ;  /* 0x000000000000094d */ /* 0x000fea0003800000 */
[----:B------:R-:W-:Y:S02]  /*00d0*/  UISETP.GE.U32.AND UP0, UPT, UR18, 0x8, UPT ;  /* 0x000000081200788c */ /* 0x000fe4000bf06070 */
[----:B------:R-:W-:Y:S01]  /*00e0*/  IMAD R21, R21, UR18, RZ ;  /* 0x0000001215157c24 */ /* 0x000fe2000f8e02ff */
[----:B------:R-:W-:Y:S01]  /*00f0*/  CS2R R12, SRZ ;  /* 0x00000000000c7805 */ /* 0x000fe2000001ff00 */
[----:B------:R-:W0:Y:S01]  /*0100*/  LDCU.64 UR16, c[0x0][0x358] ;  /* 0x00006b00ff1077ac */ /* 0x000e220008000a00 */
[----:B------:R-:W-:-:S04]  /*0110*/  UMOV UR4, URZ ;  /* 0x000000ff00047c82 */ /* 0x000fc80008000000 */
[----:B------:R-:W-:Y:S05]  /*0120*/  BRA.U !UP0, `(.L_x_0) ;  /* 0x0000000508147547 */ /* 0x000fea000b800000 */
[----:B------:R-:W1:Y:S01]  /*0130*/  LDCU.128 UR20, c[0x0][0x380] ;  /* 0x00007000ff1477ac */ /* 0x000e620008000c00 */
[----:B------:R-:W-:Y:S01]  /*0140*/  IMAD.MOV.U32 R20, RZ, RZ, R0 ;  /* 0x000000ffff147224 */ /* 0x000fe200078e0000 */
[----:B------:R-:W-:Y:S01]  /*0150*/  CS2R R12, SRZ ;  /* 0x00000000000c7805 */ /* 0x000fe2000001ff00 */
[----:B------:R-:W-:-:S04]  /*0160*/  ULOP3.LUT UR4, UR18, 0x7ffffff8, URZ, 0xc0, !UPT ;  /* 0x7ffffff812047892 */ /* 0x000fc8000f8ec0ff */
[----:B------:R-:W-:Y:S01]  /*0170*/  UIADD3 UR4, UPT, UPT, -UR4, URZ, URZ ;  /* 0x000000ff04047290 */ /* 0x000fe2000fffe1ff */
[----:B-1----:R-:W-:Y:S01]  /*0180*/  MOV R2, UR20 ;  /* 0x0000001400027c02 */ /* 0x002fe20008000f00 */
[----:B------:R-:W-:Y:S01]  /*0190*/  IMAD.U32 R3, RZ, RZ, UR21 ;  /* 0x00000015ff037e24 */ /* 0x000fe2000f8e00ff */
[----:B------:R-:W-:Y:S02]  /*01a0*/  UIMAD.WIDE UR6, UR18, 0x18, UR22 ;  /* 0x00000018120678a5 */ /* 0x000fe4000f8e0216 */
[----:B------:R-:W-:Y:S01]  /*01b0*/  UIMAD.WIDE UR8, UR18, 0x20, UR22 ;  /* 0x00000020120878a5 */ /* 0x000fe2000f8e0216 */
[----:B------:R-:W-:Y:S01]  /*01c0*/  IMAD.WIDE.U32 R2, R21, 0x8, R2 ;  /* 0x0000000815027825 */ /* 0x000fe200078e0002 */
[----:B------:R-:W-:Y:S02]  /*01d0*/  UIMAD.WIDE UR10, UR18, 0x28, UR22 ;  /* 0x00000028120a78a5 */ /* 0x000fe4000f8e0216 */
[----:B------:R-:W-:Y:S01]  /*01e0*/  UIMAD.WIDE UR12, UR18, 0x30, UR22 ;  /* 0x00000030120c78a5 */ /* 0x000fe2000f8e0216 */
[----:B------:R-:W-:Y:S01]  /*01f0*/  IADD3 R8, P0, PT, R2, 0x20, RZ ;  /* 0x0000002002087810 */ /* 0x000fe20007f1e0ff */
[----:B------:R-:W-:-:S03]  /*0200*/  UIMAD.WIDE UR14, UR18, 0x38, UR22 ;  /* 0x00000038120e78a5 */ /* 0x000fc6000f8e0216 */
[----:B------:R-:W-:-:S09]  /*0210*/  IADD3.X R9, PT, PT, RZ, R3, RZ, P0, !PT ;  /* 0x00000003ff097210 */ /* 0x000fd200007fe4ff */
.L_x_1:
[----:B------:R-:W-:Y:S01]  /*0220*/  HFMA2 R23, -RZ, RZ, 0, 4.76837158203125e-07 ;  /* 0x00000008ff177431 */ /* 0x000fe200000001ff */
[----:B------:R-:W-:Y:S01]  /*0230*/  UIMAD.WIDE UR24, UR18, 0x8, UR22 ;  /* 0x00000008121878a5 */ /* 0x000fe2000f8e0216 */
[----:B------:R-:W-:Y:S01]  /*0240*/  IMAD.MOV.U32 R2, RZ, RZ, R8 ;  /* 0x000000ffff027224 */ /* 0x000fe200078e0008 */
[----:B------:R-:W-:Y:S01]  /*0250*/  MOV R3, R9 ;  /* 0x0000000900037202 */ /* 0x000fe20000000f00 */
[----:B------:R-:W-:-:S03]  /*0260*/  UIMAD.WIDE UR20, UR18, 0x10, UR22 ;  /* 0x00000010121478a5 */ /* 0x000fc6000f8e0216 */
[----:B------:R-:W-:Y:S01]  /*0270*/  MOV R19, UR25 ;  /* 0x0000001900137c02 */ /* 0x000fe20008000f00 */
[----:B------:R-:W-:Y:S01]  /*0280*/  IMAD.U32 R18, RZ, RZ, UR24 ;  /* 0x00000018ff127e24 */ /* 0x000fe2000f8e00ff */
[----:B0-----:R-:W2:Y:S01]  /*0290*/  LDG.E.64 R24, desc[UR16][R2.64+-0x20] ;  /* 0xffffe01002187981 */ /* 0x001ea2000c1e1b00 */
[C---:B------:R-:W-:Y:S01]  /*02a0*/  IMAD.WIDE R22, R20.reuse, R23, UR22 ;  /* 0x0000001614167e25 */ /* 0x040fe2000f8e0217 */
[----:B------:R-:W-:Y:S02]  /*02b0*/  MOV R16, UR20 ;  /* 0x0000001400107c02 */ /* 0x000fe40008000f00 */
[----:B------:R-:W3:Y:S01]  /*02c0*/  LDG.E.64 R10, desc[UR16][R2.64+-0x18] ;  /* 0xffffe810020a7981 */ /* 0x000ee2000c1e1b00 */
[----:B------:R-:W-:-:S03]  /*02d0*/  IMAD.WIDE R18, R20, 0x8, R18 ;  /* 0x0000000814127825 */ /* 0x000fc600078e0212 */
[----:B------:R-:W2:Y:S01]  /*02e0*/  LDG.E.64 R22, desc[UR16][R22.64] ;  /* 0x0000001016167981 */ /* 0x000ea2000c1e1b00 */
[----:B------:R-:W-:-:S03]  /*02f0*/  IMAD.U32 R17, RZ, RZ, UR21 ;  /* 0x00000015ff117e24 */ /* 0x000fc6000f8e00ff */
[----:B------:R-:W3:Y:S01]  /*0300*/  LDG.E.64 R18, desc[UR16][R18.64] ;  /* 0x0000001012127981 */ /* 0x000ee2000c1e1b00 */
[----:B------:R-:W-:-:S04]  /*0310*/  IMAD.WIDE R16, R20, 0x8, R16 ;  /* 0x0000000814107825 */ /* 0x000fc800078e0210 */
[----:B------:R-:W-:Y:S01]  /*0320*/  HFMA2 R9, -RZ, RZ, 0, 4.76837158203125e-07 ;  /* 0x00000008ff097431 */ /* 0x000fe200000001ff */
[----:B------:R-:W4:Y:S04]  /*0330*/  LDG.E.64 R14, desc[UR16][R2.64+-0x10] ;  /* 0xfffff010020e7981 */ /* 0x000f28000c1e1b00 */
[----:B------:R-:W4:Y:S01]  /*0340*/  LDG.E.64 R16, desc[UR16][R16.64] ;  /* 0x0000001010107981 */ /* 0x000f22000c1e1b00 */
[----:B------:R-:W-:-:S03]  /*0350*/  IMAD.WIDE R8, R20, R9, UR6 ;  /* 0x0000000614087e25 */ /* 0x000fc6000f8e0209 */
[----:B------:R-:W5:Y:S04]  /*0360*/  LDG.E.64 R6, desc[UR16][R2.64+-0x8] ;  /* 0xfffff81002067981 */ /* 0x000f68000c1e1b00 */
[----:B------:R-:W5:Y:S01]  /*0370*/  LDG.E.64 R8, desc[UR16][R8.64] ;  /* 0x0000001008087981 */ /* 0x000f62000c1e1b00 */
[----:B------:R-:W-:-:S05]  /*0380*/  MOV R5, 0x8 ;  /* 0x0000000800057802 */ /* 0x000fca0000000f00 */
[----:B------:R-:W-:-:S06]  /*0390*/  IMAD.WIDE R4, R20, R5, UR8 ;  /* 0x0000000814047e25 */ /* 0x000fcc000f8e0205 */
[----:B------:R-:W5:Y:S01]  /*03a0*/  LDG.E.64 R4, desc[UR16][R4.64] ;  /* 0x0000001004047981 */ /* 0x000f62000c1e1b00 */
[----:B--2---:R-:W-:Y:S01]  /*03b0*/  DFMA R24, R24, R22, R12 ;  /* 0x000000161818722b */ /* 0x004fe2000000000c */
[----:B------:R-:W-:Y:S02]  /*03c0*/  IMAD.MOV.U32 R23, RZ, RZ, 0x8 ;  /* 0x00000008ff177424 */ /* 0x000fe400078e00ff */
[----:B------:R-:W2:Y:S02]  /*03d0*/  LDG.E.64 R12, desc[UR16][R2.64] ;  /* 0x00000010020c7981 */ /* 0x000ea4000c1e1b00 */
[----:B------:R-:W-:-:S03]  /*03e0*/  IMAD.WIDE R22, R20, R23, UR10 ;  /* 0x0000000a14167e25 */ /* 0x000fc6000f8e0217 */
[----:B---3--:R-:W-:Y:S01]  /*03f0*/  DFMA R18, R10, R18, R24 ;  /* 0x000000120a12722b */ /* 0x008fe20000000018 */
[----:B------:R-:W-:Y:S01]  /*0400*/  MOV R25, 0x8 ;  /* 0x0000000800197802 */ /* 0x000fe20000000f00 */
[----:B------:R-:W3:Y:S04]  /*0410*/  LDG.E.64 R10, desc[UR16][R2.64+0x8] ;  /* 0x00000810020a7981 */ /* 0x000ee8000c1e1b00 */
[----:B------:R-:W3:Y:S01]  /*0420*/  LDG.E.64 R22, desc[UR16][R22.64] ;  /* 0x0000001016167981 */ /* 0x000ee2000c1e1b00 */
[C---:B------:R-:W-:Y:S01]  /*0430*/  IMAD.WIDE R24, R20.reuse, R25, UR12 ;  /* 0x0000000c14187e25 */ /* 0x040fe2000f8e0219 */
[----:B----4-:R-:W-:Y:S01]  /*0440*/  DFMA R16, R14, R16, R18 ;  /* 0x000000100e10722b */ /* 0x010fe20000000012 */
[----:B------:R-:W-:Y:S01]  /*0450*/  MOV R19, 0x8 ;  /* 0x0000000800137802 */ /* 0x000fe20000000f00 */
[----:B------:R-:W4:Y:S04]  /*0460*/  LDG.E.64 R14, desc[UR16][R2.64+0x10] ;  /* 0x00001010020e7981 */ /* 0x000f28000c1e1b00 */
[----:B------:R-:W4:Y:S01]  /*0470*/  LDG.E.64 R24, desc[UR16][R24.64] ;  /* 0x0000001018187981 */ /* 0x000f22000c1e1b00 */
[----:B------:R-:W-:Y:S01]  /*0480*/  IMAD.WIDE R18, R20, R19, UR14 ;  /* 0x0000000e14127e25 */ /* 0x000fe2000f8e0213 */
[----:B-----5:R-:W-:-:S02]  /*0490*/  DFMA R8, R6, R8, R16 ;  /* 0x000000080608722b */ /* 0x020fc40000000010 */
[----:B------:R-:W5:Y:S04]  /*04a0*/  LDG.E.64 R6, desc[UR16][R2.64+0x18] ;  /* 0x0000181002067981 */ /* 0x000f68000c1e1b00 */
[----:B------:R-:W5:Y:S01]  /*04b0*/  LDG.E.64 R18, desc[UR16][R18.64] ;  /* 0x0000001012127981 */ /* 0x000f62000c1e1b00 */
[----:B------:R-:W-:-:S04]  /*04c0*/  UIADD3 UR4, UPT, UPT, UR4, 0x8, URZ ;  /* 0x0000000804047890 */ /* 0x000fc8000fffe0ff */
[----:B------:R-:W-:Y:S01]  /*04d0*/  UISETP.NE.AND UP0, UPT, UR4, URZ, UPT ;  /* 0x000000ff0400728c */ /* 0x000fe2000bf05270 */
[----:B--2---:R-:W-:-:S08]  /*04e0*/  DFMA R4, R12, R4, R8 ;  /* 0x000000040c04722b */ /* 0x004fd00000000008 */
[----:B---3--:R-:W-:-:S08]  /*04f0*/  DFMA R4, R10, R22, R4 ;  /* 0x000000160a04722b */ /* 0x008fd00000000004 */
[----:B----4-:R-:W-:Y:S01]  /*0500*/  DFMA R4, R14, R24, R4 ;  /* 0x000000180e04722b */ /* 0x010fe20000000004 */
[----:B------:R-:W-:-:S07]  /*0510*/  IADD3 R8, P0, PT, R2, 0x40, RZ ;  /* 0x0000004002087810 */ /* 0x000fce0007f1e0ff */
[----:B-----5:R-:W-:Y:S01]  /*0520*/  DFMA R12, R6, R18, R4 ;  /* 0x00000012060c722b */ /* 0x020fe20000000004 */
[----:B------:R-:W-:Y:S01]  /*0530*/  IMAD.U32 R5, RZ, RZ, UR18 ;  /* 0x00000012ff057e24 */ /* 0x000fe2000f8e00ff */
[----:B------:R-:W-:-:S04]  /*0540*/  IADD3.X R9, PT, PT, RZ, R3, RZ, P0, !PT ;  /* 0x00000003ff097210 */ /* 0x000fc800007fe4ff */
[----:B------:R-:W-:Y:S01]  /*0550*/  LEA R20, R5, R20, 0x3 ;  /* 0x0000001405147211 */ /* 0x000fe200078e18ff */
[----:B------:R-:W-:Y:S06]  /*0560*/  BRA.U UP0, `(.L_x_1) ;  /* 0xfffffffd002c7547 */ /* 0x000fec000b83ffff */
[----:B------:R-:W-:-:S12]  /*0570*/  ULOP3.LUT UR4, UR18, 0x7ffffff8, URZ, 0xc0, !UPT ;  /* 0x7ffffff812047892 */ /* 0x000fd8000f8ec0ff */
.L_x_0:
[----:B------:R-:W-:-:S04]  /*0580*/  ULOP3.LUT UR6, UR18, 0x7, URZ, 0xc0, !UPT ;  /* 0x0000000712067892 */ /* 0x000fc8000f8ec0ff */
[----:B------:R-:W-:-:S09]  /*0590*/  UISETP.NE.AND UP0, UPT, UR6, URZ, UPT ;  /* 0x000000ff0600728c */ /* 0x000fd2000bf05270 */
[----:B------:R-:W-:Y:S05]  /*05a0*/  BRA.U !UP0, `(.L_x_2) ;  /* 0x0000000508387547 */ /* 0x000fea000b800000 */
[----:B------:R-:W-:Y:S02]  /*05b0*/  UISETP.GE.U32.AND UP0, UPT, UR6, 0x4, UPT ;  /* 0x000000040600788c */ /* 0x000fe4000bf06070 */
[----:B------:R-:W-:-:S04]  /*05c0*/  ULOP3.LUT UR5, UR18, 0x3, URZ, 0xc0, !UPT ;  /* 0x0000000312057892 */ /* 0x000fc8000f8ec0ff */
[----:B------:R-:W-:-:S03]  /*05d0*/  UISETP.NE.AND UP1, UPT, UR5, URZ, UPT ;  /* 0x000000ff0500728c */ /* 0x000fc6000bf25270 */
[----:B------:R-:W-:Y:S08]  /*05e0*/  BRA.U !UP0, `(.L_x_3) ;  /* 0x00000001087c7547 */ /* 0x000ff0000b800000 */
[----:B------:R-:W1:Y:S01]  /*05f0*/  LDC.64 R10, c[0x0][0x380] ;  /* 0x0000e000ff0a7b82 */ /* 0x000e620000000a00 */
[----:B------:R-:W2:Y:S01]  /*0600*/  LDCU.64 UR6, c[0x0][0x380] ;  /* 0x00007000ff0677ac */ /* 0x000ea20008000a00 */
[----:B------:R-:W-:Y:S01]  /*0610*/  IMAD.U32 R5, RZ, RZ, UR4 ;  /* 0x00000004ff057e24 */ /* 0x000fe2000f8e00ff */
[C---:B------:R-:W-:Y:S01]  /*0620*/  IADD3 R3, PT, PT, R21.reuse, UR4, RZ ;  /* 0x0000000415037c10 */ /* 0x040fe2000fffe0ff */
[----:B------:R-:W-:Y:S01]  /*0630*/  IMAD.U32 R23, RZ, RZ, UR18 ;  /* 0x00000012ff177e24 */ /* 0x000fe2000f8e00ff */
[----:B------:R-:W-:Y:S01]  /*0640*/  IADD3 R2, P0, PT, R21, UR4, RZ ;  /* 0x0000000415027c10 */ /* 0x000fe2000ff1e0ff */
[----:B------:R-:W-:Y:S02]  /*0650*/  IMAD R5, R5, UR18, R0 ;  /* 0x0000001205057c24 */ /* 0x000fe4000f8e0200 */
[----:B------:R-:W3:Y:S01]  /*0660*/  LDC.64 R18, c[0x0][0x388] ;  /* 0x0000e200ff127b82 */ /* 0x000ee20000000a00 */
[----:B------:R-:W-:Y:S01]  /*0670*/  MOV R25, UR18 ;  /* 0x0000001200197c02 */ /* 0x000fe20008000f00 */
[----:B-1----:R-:W-:Y:S01]  /*0680*/  IMAD.WIDE.U32 R10, R3, 0x8, R10 ;  /* 0x00000008030a7825 */ /* 0x002fe200078e000a */
[----:B------:R-:W-:-:S02]  /*0690*/  IADD3.X R3, PT, PT, RZ, RZ, RZ, P0, !PT ;  /* 0x000000ffff037210 */ /* 0x000fc400007fe4ff */
[----:B--2---:R-:W-:-:S03]  /*06a0*/  LEA R16, P0, R2, UR6, 0x3 ;  /* 0x0000000602107c11 */ /* 0x004fc6000f8018ff */
[----:B0-----:R-:W2:Y:S01]  /*06b0*/  LDG.E.64 R10, desc[UR16][R10.64] ;  /* 0x000000100a0a7981 */ /* 0x001ea2000c1e1b00 */
[----:B---3--:R-:W-:Y:S01]  /*06c0*/  IMAD.WIDE R18, R5, 0x8, R18 ;  /* 0x0000000805127825 */ /* 0x008fe200078e0212 */
[----:B------:R-:W-:-:S04]  /*06d0*/  LEA.HI.X R17, R2, UR7, R3, 0x3, P0 ;  /* 0x0000000702117c11 */ /* 0x000fc800080f1c03 */
[----:B------:R-:W2:Y:S01]  /*06e0*/  LDG.E.64 R14, desc[UR16][R18.64] ;  /* 0x00000010120e7981 */ /* 0x000ea2000c1e1b00 */
[----:B------:R-:W-:-:S03]  /*06f0*/  IMAD.WIDE R22, R23, 0x8, R18 ;  /* 0x0000000817167825 */ /* 0x000fc600078e0212 */
[----:B------:R-:W3:Y:S04]  /*0700*/  LDG.E.64 R6, desc[UR16][R16.64+0x8] ;  /* 0x0000081010067981 */ /* 0x000ee8000c1e1b00 */
[----:B------:R-:W3:Y:S01]  /*0710*/  LDG.E.64 R8, desc[UR16][R22.64] ;  /* 0x0000001016087981 */ /* 0x000ee2000c1e1b00 */
[----:B------:R-:W-:Y:S01]  /*0720*/  IMAD.WIDE R24, R25, 0x8, R22 ;  /* 0x0000000819187825 */ /* 0x000fe200078e0216 */
[----:B------:R-:W-:Y:S02]  /*0730*/  MOV R27, UR18 ;  /* 0x00000012001b7c02 */ /* 0x000fe40008000f00 */
[----:B------:R-:W4:Y:S04]  /*0740*/  LDG.E.64 R2, desc[UR16][R16.64+0x10] ;  /* 0x0000101010027981 */ /* 0x000f28000c1e1b00 */
[----:B------:R-:W4:Y:S01]  /*0750*/  LDG.E.64 R4, desc[UR16][R24.64] ;  /* 0x0000001018047981 */ /* 0x000f22000c1e1b00 */
[----:B------:R-:W-:-:S03]  /*0760*/  IMAD.WIDE R26, R27, 0x8, R24 ;  /* 0x000000081b1a7825 */ /* 0x000fc600078e0218 */
[----:B------:R-:W5:Y:S04]  /*0770*/  LDG.E.64 R18, desc[UR16][R16.64+0x18] ;  /* 0x0000181010127981 */ /* 0x000f68000c1e1b00 */
[----:B------:R-:W5:Y:S01]  /*0780*/  LDG.E.64 R26, desc[UR16][R26.64] ;  /* 0x000000101a1a7981 */ /* 0x000f62000c1e1b00 */
[----:B------:R-:W-:Y:S01]  /*0790*/  UIADD3 UR4, UPT, UPT, UR4, 0x4, URZ ;  /* 0x0000000404047890 */ /* 0x000fe2000fffe0ff */
[----:B--2---:R-:W-:-:S08]  /*07a0*/  DFMA R10, R10, R14, R12 ;  /* 0x0000000e0a0a722b */ /* 0x004fd0000000000c */
[----:B---3--:R-:W-:-:S08]  /*07b0*/  DFMA R6, R6, R8, R10 ;  /* 0x000000080606722b */ /* 0x008fd0000000000a */
[----:B----4-:R-:W-:-:S08]  /*07c0*/  DFMA R2, R2, R4, R6 ;  /* 0x000000040202722b */ /* 0x010fd00000000006 */
[----:B-----5:R-:W-:-:S11]  /*07d0*/  DFMA R12, R18, R26, R2 ;  /* 0x0000001a120c722b */ /* 0x020fd60000000002 */
.L_x_3:
[----:B------:R-:W-:Y:S05]  /*07e0*/  BRA.U !UP1, `(.L_x_2) ;  /* 0x0000000109a87547 */ /* 0x000fea000b800000 */
[----:B------:R-:W-:Y:S01]  /*07f0*/  UISETP.NE.AND UP0, UPT, UR5, 0x1, UPT ;  /* 0x000000010500788c */ /* 0x000fe2000bf05270 */
[----:B------:R-:W-:Y:S01]  /*0800*/  IMAD.U32 R9, RZ, RZ, UR4 ;  /* 0x00000004ff097e24 */ /* 0x000fe2000f8e00ff */
[----:B------:R-:W-:Y:S02]  /*0810*/  ULOP3.LUT UR5, UR18, 0x1, URZ, 0xc0, !UPT ;  /* 0x0000000112057892 */ /* 0x000fe4000f8ec0ff */
[----:B------:R-:W-:Y:S02]  /*0820*/  MOV R11, UR18 ;  /* 0x00000012000b7c02 */ /* 0x000fe40008000f00 */
[----:B------:R-:W-:Y:S01]  /*0830*/  PLOP3.LUT P1, PT, PT, PT, UP0, 0x80, 0x8 ;  /* 0x000000000008781c */ /* 0x000fe20003f2f008 */
[----:B------:R-:W-:-:S04]  /*0840*/  UISETP.NE.U32.AND UP1, UPT, UR5, 0x1, UPT ;  /* 0x000000010500788c */ /* 0x000fc8000bf25070 */
[----:B------:R-:W1:Y:S02]  /*0850*/  @UP0 LDCU.128 UR8, c[0x0][0x380] ;  /* 0x00007000ff0807ac */ /* 0x000e640008000c00 */
[----:B------:R-:W-:Y:S01]  /*0860*/  PLOP3.LUT P0, PT, PT, PT, UP1, 0x80, 0x8 ;  /* 0x000000000008781c */ /* 0x000fe20003f0f018 */
[----:B------:R-:W2:Y:S05]  /*0870*/  @UP0 LDCU.64 UR6, c[0x0][0x380] ;  /* 0x00007000ff0607ac */ /* 0x000eaa0008000a00 */
[C---:B------:R-:W-:Y:S01]  /*0880*/  @P1 IADD3 R7, PT, PT, R21.reuse, UR4, RZ ;  /* 0x0000000415071c10 */ /* 0x040fe2000fffe0ff */
[----:B------:R-:W3:Y:S01]  /*0890*/  @!UP1 LDCU.128 UR12, c[0x0][0x380] ;  /* 0x00007000ff0c97ac */ /* 0x000ee20008000c00 */
[----:B------:R-:W-:Y:S01]  /*08a0*/  @P1 IADD3 R6, P2, PT, R21, UR4, RZ ;  /* 0x0000000415061c10 */ /* 0x000fe2000ff5e0ff */
[----:B------:R-:W-:Y:S01]  /*08b0*/  @P1 IMAD R9, R9, UR18, R0 ;  /* 0x0000001209091c24 */ /* 0x000fe2000f8e0200 */
[----:B------:R-:W-:Y:S01]  /*08c0*/  @UP0 UIADD3 UR4, UPT, UPT, UR4, 0x2, URZ ;  /* 0x0000000204040890 */ /* 0x000fe2000fffe0ff */
[----:B-1----:R-:W-:Y:S01]  /*08d0*/  MOV R2, UR8 ;  /* 0x0000000800027c02 */ /* 0x002fe20008000f00 */
[----:B------:R-:W-:Y:S01]  /*08e0*/  IMAD.U32 R3, RZ, RZ, UR9 ;  /* 0x00000009ff037e24 */ /* 0x000fe2000f8e00ff */
[----:B------:R-:W-:-:S02]  /*08f0*/  MOV R4, UR10 ;  /* 0x0000000a00047c02 */ /* 0x000fc40008000f00 */
[----:B------:R-:W-:Y:S01]  /*0900*/  MOV R5, UR11 ;  /* 0x0000000b00057c02 */ /* 0x000fe20008000f00 */
[----:B------:R-:W-:-:S04]  /*0910*/  @P1 IMAD.WIDE.U32 R2, R7, 0x8, R2 ;  /* 0x0000000807021825 */ /* 0x000fc800078e0002 */
[----:B------:R-:W-:Y:S01]  /*0920*/  @P1 IMAD.WIDE R4, R9, 0x8, R4 ;  /* 0x0000000809041825 */ /* 0x000fe200078e0204 */
[----:B------:R-:W-:Y:S01]  /*0930*/  MOV R19, UR4 ;  /* 0x0000000400137c02 */ /* 0x000fe20008000f00 */
[----:B0-----:R-:W4:Y:S02]  /*0940*/  @P1 LDG.E.64 R2, desc[UR16][R2.64] ;  /* 0x0000001002021981 */ /* 0x001f24000c1e1b00 */
[----:B------:R-:W-:Y:S01]  /*0950*/  @P1 IMAD.X R7, RZ, RZ, RZ, P2 ;  /* 0x000000ffff071224 */ /* 0x000fe200010e06ff */
[----:B--2---:R-:W-:-:S04]  /*0960*/  @P1 LEA R8, P2, R6, UR6, 0x3 ;  /* 0x0000000606081c11 */ /* 0x004fc8000f8418ff */
[----:B------:R-:W-:Y:S01]  /*0970*/  @P1 LEA.HI.X R9, R6, UR7, R7, 0x3, P2 ;  /* 0x0000000706091c11 */ /* 0x000fe200090f1c07 */
[----:B------:R-:W-:Y:S02]  /*0980*/  @P1 IMAD.WIDE R6, R11, 0x8, R4 ;  /* 0x000000080b061825 */ /* 0x000fe400078e0204 */
[----:B------:R-:W4:Y:S01]  /*0990*/  @P1 LDG.E.64 R4, desc[UR16][R4.64] ;  /* 0x0000001004041981 */ /* 0x000f22000c1e1b00 */
[----:B---3--:R-:W-:Y:S01]  /*09a0*/  MOV R14, UR12 ;  /* 0x0000000c000e7c02 */ /* 0x008fe20008000f00 */
[----:B------:R-:W-:Y:S01]  /*09b0*/  IMAD.U32 R15, RZ, RZ, UR13 ;  /* 0x0000000dff0f7e24 */ /* 0x000fe2000f8e00ff */
[----:B------:R-:W-:Y:S01]  /*09c0*/  MOV R10, UR14 ;  /* 0x0000000e000a7c02 */ /* 0x000fe20008000f00 */
[----:B------:R-:W-:Y:S01]  /*09d0*/  IMAD.U32 R11, RZ, RZ, UR15 ;  /* 0x0000000fff0b7e24 */ /* 0x000fe2000f8e00ff */
[----:B------:R-:W-:Y:S01]  /*09e0*/  @!P0 IADD3 R17, PT, PT, R21, UR4, RZ ;  /* 0x0000000415118c10 */ /* 0x000fe2000fffe0ff */
[----:B------:R-:W-:Y:S01]  /*09f0*/  @!P0 IMAD R19, R19, UR18, R0 ;  /* 0x0000001213138c24 */ /* 0x000fe2000f8e0200 */
[----:B------:R-:W2:Y:S04]  /*0a00*/  @P1 LDG.E.64 R6, desc[UR16][R6.64] ;  /* 0x0000001006061981 */ /* 0x000ea8000c1e1b00 */
[----:B------:R-:W2:Y:S01]  /*0a10*/  @P1 LDG.E.64 R8, desc[UR16][R8.64+0x8] ;  /* 0x0000081008081981 */ /* 0x000ea2000c1e1b00 */
[----:B------:R-:W-:-:S04]  /*0a20*/  @!P0 IMAD.WIDE.U32 R14, R17, 0x8, R14 ;  /* 0x00000008110e8825 */ /* 0x000fc800078e000e */
[----:B------:R-:W-:Y:S02]  /*0a30*/  @!P0 IMAD.WIDE R10, R19, 0x8, R10 ;  /* 0x00000008130a8825 */ /* 0x000fe400078e020a */
[----:B------:R-:W3:Y:S04]  /*0a40*/  @!P0 LDG.E.64 R14, desc[UR16][R14.64] ;  /* 0x000000100e0e8981 */ /* 0x000ee8000c1e1b00 */
[----:B------:R-:W3:Y:S01]  /*0a50*/  @!P0 LDG.E.64 R10, desc[UR16][R10.64] ;  /* 0x000000100a0a8981 */ /* 0x000ee2000c1e1b00 */
[----:B----4-:R-:W-:-:S08]  /*0a60*/  @P1 DFMA R2, R2, R4, R12 ;  /* 0x000000040202122b */ /* 0x010fd0000000000c */
[----:B--2---:R-:W-:-:S08]  /*0a70*/  @P1 DFMA R12, R8, R6, R2 ;  /* 0x00000006080c122b */ /* 0x004fd00000000002 */
[----:B---3--:R-:W-:-:S11]  /*0a80*/  @!P0 DFMA R12, R14, R10, R12 ;  /* 0x0000000a0e0c822b */ /* 0x008fd6000000000c */
.L_x_2:
[----:B------:R-:W1:Y:S01]  /*0a90*/  LDC.64 R2, c[0x0][0x390] ;  /* 0x0000e400ff027b82 */ /* 0x000e620000000a00 */
[----:B------:R-:W-:-:S05]  /*0aa0*/  IADD3 R21, PT, PT, R0, R21, RZ ;  /* 0x0000001500157210 */ /* 0x000fca0007ffe0ff */
[----:B-1----:R-:W-:-:S05]  /*0ab0*/  IMAD.WIDE R2, R21, 0x8, R2 ;  /* 0x0000000815027825 */ /* 0x002fca00078e0202 */
[----:B0-----:R-:W-:Y:S01]  /*0ac0*/  STG.E.64 desc[UR16][R2.64], R12 ;  /* 0x0000000c02007986 */ /* 0x001fe2000c101b10 */
[----:B------:R-:W-:Y:S05]  /*0ad0*/  EXIT ;  /* 0x000000000000794d */ /* 0x000fea0003800000 */
.L_x_4:
[----:B------:R-:W-:-:S00]  /*0ae0*/  BRA `(.L_x_4) ;  /* 0xfffffffc00fc7947 */ /* 0x000fc0000383ffff */
[----:B------:R-:W-:-:S00]  /*0af0*/  NOP ;  /* 0x0000000000007918 */ /* 0x000fc00000000000 */
        /* <DEDUP_REMOVED lines=8> */
.L_x_5:


//--------------------- .nv.shared.reserved.0     --------------------------
	.section	.nv.shared.reserved.0,"aw",@nobits
	.weak		__nv_reservedSMEM_offset_0_alias
	.size		__nv_reservedSMEM_offset_0_alias, 0, 64
	.other		__nv_reservedSMEM_offset_0_alias,@"STO_CUDA_RESERVED_SHARED STV_DEFAULT"
__nv_reservedSMEM_offset_0_alias:
	.zero		0
	.zero		64


//--------------------- .nv.constant0._Z10gpu_matmulPdS_S_i --------------------------
	.section	.nv.constant0._Z10gpu_matmulPdS_S_i,"a",@progbits
	.sectionflags	@""
	.align	4
.nv.constant0._Z10gpu_matmulPdS_S_i:
	.zero		924


//--------------------- SYMBOLS --------------------------

	.type		.nv.reservedSmem.offset0,@object
	.size		.nv.reservedSmem.offset0,0x4
